//
// Generated by NVIDIA NVVM Compiler
//
// Compiler Build ID: CL-36424714
// Cuda compilation tools, release 13.0, V13.0.88
// Based on NVVM 20.0.0
//

.version 9.0
.target sm_100
.address_size 64

	// .globl	_Z12MatMulKernel6MatrixS_S_
// _ZZ12MatMulKernel6MatrixS_S_E2As has been demoted
// _ZZ12MatMulKernel6MatrixS_S_E2Bs has been demoted

.visible .entry _Z12MatMulKernel6MatrixS_S_(
	.param .align 8 .b8 _Z12MatMulKernel6MatrixS_S__param_0[24],
	.param .align 8 .b8 _Z12MatMulKernel6MatrixS_S__param_1[24],
	.param .align 8 .b8 _Z12MatMulKernel6MatrixS_S__param_2[24]
)
{
	.reg .pred 	%p<18>;
	.reg .b32 	%r<89>;
	.reg .b32 	%f<111>;
	.reg .b64 	%rd<22>;
	// demoted variable
	.shared .align 4 .b8 _ZZ12MatMulKernel6MatrixS_S_E2As[4096];
	// demoted variable
	.shared .align 4 .b8 _ZZ12MatMulKernel6MatrixS_S_E2Bs[4096];
	ld.param.u64 	%rd9, [_Z12MatMulKernel6MatrixS_S__param_2+16];
	ld.param.u32 	%r49, [_Z12MatMulKernel6MatrixS_S__param_2+8];
	ld.param.u64 	%rd8, [_Z12MatMulKernel6MatrixS_S__param_1+16];
	ld.param.u32 	%r46, [_Z12MatMulKernel6MatrixS_S__param_1+8];
	ld.param.u64 	%rd7, [_Z12MatMulKernel6MatrixS_S__param_0+16];
	ld.param.u32 	%r43, [_Z12MatMulKernel6MatrixS_S__param_0+8];
	ld.param.v2.u32 	{%r41, %r42}, [_Z12MatMulKernel6MatrixS_S__param_0];
	ld.param.v2.u32 	{%r44, %r45}, [_Z12MatMulKernel6MatrixS_S__param_1];
	ld.param.v2.u32 	{%r47, %r48}, [_Z12MatMulKernel6MatrixS_S__param_2];
	mov.u32 	%r6, %tid.y;
	mov.u32 	%r7, %tid.x;
	add.s32 	%r50, %r47, 31;
	shr.s32 	%r51, %r50, 31;
	shr.u32 	%r52, %r51, 27;
	add.s32 	%r53, %r50, %r52;
	shr.s32 	%r8, %r53, 5;
	add.s32 	%r54, %r48, 31;
	shr.s32 	%r55, %r54, 31;
	shr.u32 	%r56, %r55, 27;
	add.s32 	%r57, %r54, %r56;
	shr.s32 	%r9, %r57, 5;
	mul.lo.s32 	%r10, %r8, %r9;
	mov.u32 	%r11, %nctaid.x;
	mov.u32 	%r12, %nctaid.y;
	mul.lo.s32 	%r58, %r11, %r12;
	add.s32 	%r59, %r58, %r10;
	add.s32 	%r60, %r59, -1;
	div.u32 	%r13, %r60, %r58;
	setp.lt.s32 	%p1, %r13, 1;
	@%p1 bra 	$L__BB0_14;
	shl.b32 	%r14, %r49, 5;
	shr.s32 	%r62, %r41, 31;
	shr.u32 	%r63, %r62, 27;
	add.s32 	%r64, %r41, %r63;
	shr.s32 	%r65, %r64, 5;
	neg.s32 	%r20, %r65;
	cvta.to.global.u64 	%rd1, %rd8;
	shl.b32 	%r15, %r46, 5;
	cvta.to.global.u64 	%rd2, %rd7;
	mad.lo.s32 	%r66, %r43, %r6, %r7;
	cvt.s64.s32 	%rd3, %r66;
	shl.b32 	%r67, %r6, 7;
	mov.u32 	%r68, _ZZ12MatMulKernel6MatrixS_S_E2As;
	add.s32 	%r16, %r68, %r67;
	shl.b32 	%r69, %r7, 2;
	add.s32 	%r17, %r16, %r69;
	mad.lo.s32 	%r70, %r46, %r6, %r7;
	cvt.s64.s32 	%rd4, %r70;
	mov.u32 	%r71, _ZZ12MatMulKernel6MatrixS_S_E2Bs;
	add.s32 	%r19, %r71, %r69;
	add.s32 	%r18, %r19, %r67;
	mad.lo.s32 	%r72, %r49, %r6, %r7;
	cvt.s64.s32 	%rd5, %r72;
	mov.u32 	%r21, %ctaid.x;
	mov.b32 	%r83, 0;
	mov.u32 	%r22, %ctaid.y;
$L__BB0_2:
	mad.lo.s32 	%r73, %r83, %r12, %r22;
	mad.lo.s32 	%r24, %r73, %r11, %r21;
	setp.ge.s32 	%p2, %r24, %r10;
	@%p2 bra 	$L__BB0_14;
	setp.lt.s32 	%p3, %r47, -62;
	div.s32 	%r25, %r24, %r8;
	setp.ge.s32 	%p4, %r25, %r9;
	or.pred  	%p5, %p3, %p4;
	@%p5 bra 	$L__BB0_13;
	setp.lt.s32 	%p6, %r41, 32;
	rem.s32 	%r74, %r24, %r8;
	shl.b32 	%r26, %r74, 5;
	mov.f32 	%f110, 0f00000000;
	@%p6 bra 	$L__BB0_11;
	mul.lo.s32 	%r75, %r43, %r25;
	shl.b32 	%r85, %r75, 5;
	shl.b32 	%r76, %r25, 5;
	add.s32 	%r28, %r76, %r6;
	add.s32 	%r29, %r26, %r7;
	mov.f32 	%f110, 0f00000000;
	mov.u32 	%r84, %r26;
	mov.u32 	%r86, %r6;
	mov.u32 	%r87, %r7;
	mov.u32 	%r88, %r20;
$L__BB0_6:
	setp.ge.s32 	%p7, %r28, %r42;
	cvt.s64.s32 	%rd6, %r84;
	setp.ge.s32 	%p8, %r87, %r41;
	mov.f32 	%f108, 0f00000000;
	or.pred  	%p9, %p7, %p8;
	@%p9 bra 	$L__BB0_8;
	cvt.s64.s32 	%rd10, %r85;
	add.s64 	%rd11, %rd10, %rd3;
	shl.b64 	%rd12, %rd11, 2;
	add.s64 	%rd13, %rd2, %rd12;
	ld.global.f32 	%f108, [%rd13];
$L__BB0_8:
	setp.ge.s32 	%p10, %r29, %r44;
	st.shared.f32 	[%r17], %f108;
	setp.ge.s32 	%p11, %r86, %r45;
	mov.f32 	%f109, 0f00000000;
	or.pred  	%p12, %p11, %p10;
	@%p12 bra 	$L__BB0_10;
	add.s64 	%rd14, %rd6, %rd4;
	shl.b64 	%rd15, %rd14, 2;
	add.s64 	%rd16, %rd1, %rd15;
	ld.global.f32 	%f109, [%rd16];
$L__BB0_10:
	cvt.u32.u64 	%r77, %rd6;
	st.shared.f32 	[%r18], %f109;
	bar.sync 	0;
	ld.shared.f32 	%f12, [%r16];
	ld.shared.f32 	%f13, [%r19];
	fma.rn.f32 	%f14, %f12, %f13, %f110;
	ld.shared.f32 	%f15, [%r16+4];
	ld.shared.f32 	%f16, [%r19+128];
	fma.rn.f32 	%f17, %f15, %f16, %f14;
	ld.shared.f32 	%f18, [%r16+8];
	ld.shared.f32 	%f19, [%r19+256];
	fma.rn.f32 	%f20, %f18, %f19, %f17;
	ld.shared.f32 	%f21, [%r16+12];
	ld.shared.f32 	%f22, [%r19+384];
	fma.rn.f32 	%f23, %f21, %f22, %f20;
	ld.shared.f32 	%f24, [%r16+16];
	ld.shared.f32 	%f25, [%r19+512];
	fma.rn.f32 	%f26, %f24, %f25, %f23;
	ld.shared.f32 	%f27, [%r16+20];
	ld.shared.f32 	%f28, [%r19+640];
	fma.rn.f32 	%f29, %f27, %f28, %f26;
	ld.shared.f32 	%f30, [%r16+24];
	ld.shared.f32 	%f31, [%r19+768];
	fma.rn.f32 	%f32, %f30, %f31, %f29;
	ld.shared.f32 	%f33, [%r16+28];
	ld.shared.f32 	%f34, [%r19+896];
	fma.rn.f32 	%f35, %f33, %f34, %f32;
	ld.shared.f32 	%f36, [%r16+32];
	ld.shared.f32 	%f37, [%r19+1024];
	fma.rn.f32 	%f38, %f36, %f37, %f35;
	ld.shared.f32 	%f39, [%r16+36];
	ld.shared.f32 	%f40, [%r19+1152];
	fma.rn.f32 	%f41, %f39, %f40, %f38;
	ld.shared.f32 	%f42, [%r16+40];
	ld.shared.f32 	%f43, [%r19+1280];
	fma.rn.f32 	%f44, %f42, %f43, %f41;
	ld.shared.f32 	%f45, [%r16+44];
	ld.shared.f32 	%f46, [%r19+1408];
	fma.rn.f32 	%f47, %f45, %f46, %f44;
	ld.shared.f32 	%f48, [%r16+48];
	ld.shared.f32 	%f49, [%r19+1536];
	fma.rn.f32 	%f50, %f48, %f49, %f47;
	ld.shared.f32 	%f51, [%r16+52];
	ld.shared.f32 	%f52, [%r19+1664];
	fma.rn.f32 	%f53, %f51, %f52, %f50;
	ld.shared.f32 	%f54, [%r16+56];
	ld.shared.f32 	%f55, [%r19+1792];
	fma.rn.f32 	%f56, %f54, %f55, %f53;
	ld.shared.f32 	%f57, [%r16+60];
	ld.shared.f32 	%f58, [%r19+1920];
	fma.rn.f32 	%f59, %f57, %f58, %f56;
	ld.shared.f32 	%f60, [%r16+64];
	ld.shared.f32 	%f61, [%r19+2048];
	fma.rn.f32 	%f62, %f60, %f61, %f59;
	ld.shared.f32 	%f63, [%r16+68];
	ld.shared.f32 	%f64, [%r19+2176];
	fma.rn.f32 	%f65, %f63, %f64, %f62;
	ld.shared.f32 	%f66, [%r16+72];
	ld.shared.f32 	%f67, [%r19+2304];
	fma.rn.f32 	%f68, %f66, %f67, %f65;
	ld.shared.f32 	%f69, [%r16+76];
	ld.shared.f32 	%f70, [%r19+2432];
	fma.rn.f32 	%f71, %f69, %f70, %f68;
	ld.shared.f32 	%f72, [%r16+80];
	ld.shared.f32 	%f73, [%r19+2560];
	fma.rn.f32 	%f74, %f72, %f73, %f71;
	ld.shared.f32 	%f75, [%r16+84];
	ld.shared.f32 	%f76, [%r19+2688];
	fma.rn.f32 	%f77, %f75, %f76, %f74;
	ld.shared.f32 	%f78, [%r16+88];
	ld.shared.f32 	%f79, [%r19+2816];
	fma.rn.f32 	%f80, %f78, %f79, %f77;
	ld.shared.f32 	%f81, [%r16+92];
	ld.shared.f32 	%f82, [%r19+2944];
	fma.rn.f32 	%f83, %f81, %f82, %f80;
	ld.shared.f32 	%f84, [%r16+96];
	ld.shared.f32 	%f85, [%r19+3072];
	fma.rn.f32 	%f86, %f84, %f85, %f83;
	ld.shared.f32 	%f87, [%r16+100];
	ld.shared.f32 	%f88, [%r19+3200];
	fma.rn.f32 	%f89, %f87, %f88, %f86;
	ld.shared.f32 	%f90, [%r16+104];
	ld.shared.f32 	%f91, [%r19+3328];
	fma.rn.f32 	%f92, %f90, %f91, %f89;
	ld.shared.f32 	%f93, [%r16+108];
	ld.shared.f32 	%f94, [%r19+3456];
	fma.rn.f32 	%f95, %f93, %f94, %f92;
	ld.shared.f32 	%f96, [%r16+112];
	ld.shared.f32 	%f97, [%r19+3584];
	fma.rn.f32 	%f98, %f96, %f97, %f95;
	ld.shared.f32 	%f99, [%r16+116];
	ld.shared.f32 	%f100, [%r19+3712];
	fma.rn.f32 	%f101, %f99, %f100, %f98;
	ld.shared.f32 	%f102, [%r16+120];
	ld.shared.f32 	%f103, [%r19+3840];
	fma.rn.f32 	%f104, %f102, %f103, %f101;
	ld.shared.f32 	%f105, [%r16+124];
	ld.shared.f32 	%f106, [%r19+3968];
	fma.rn.f32 	%f110, %f105, %f106, %f104;
	bar.sync 	0;
	add.s32 	%r88, %r88, 1;
	setp.ne.s32 	%p13, %r88, 0;
	add.s32 	%r87, %r87, 32;
	add.s32 	%r86, %r86, 32;
	add.s32 	%r85, %r85, 32;
	add.s32 	%r84, %r77, %r15;
	@%p13 bra 	$L__BB0_6;
$L__BB0_11:
	shl.b32 	%r78, %r25, 5;
	add.s32 	%r79, %r78, %r6;
	add.s32 	%r81, %r26, %r7;
	setp.ge.s32 	%p14, %r79, %r48;
	setp.ge.s32 	%p15, %r81, %r47;
	or.pred  	%p16, %p14, %p15;
	@%p16 bra 	$L__BB0_13;
	mad.lo.s32 	%r82, %r14, %r25, %r26;
	cvt.s64.s32 	%rd17, %r82;
	add.s64 	%rd18, %rd17, %rd5;
	cvta.to.global.u64 	%rd19, %rd9;
	shl.b64 	%rd20, %rd18, 2;
	add.s64 	%rd21, %rd19, %rd20;
	st.global.f32 	[%rd21], %f110;
$L__BB0_13:
	add.s32 	%r83, %r83, 1;
	setp.lt.s32 	%p17, %r83, %r13;
	@%p17 bra 	$L__BB0_2;
$L__BB0_14:
	ret;

}


// ===== COMPILED SASS (sm_100) =====

	.target	sm_100

	.elftype	@"ET_EXEC"


//--------------------- .note.nv.tkinfo           --------------------------
	.section	.note.nv.tkinfo,"",@"SHT_NOTE"
	.sectionflags	@"SHF_NOTE_NV_TKINFO"
	.tkinfo
        /*0018*/ 	.word	0x00000002
        /*0030*/ 	.string	""
        /*0030*/ 	.string	"ptxas"
        /*0030*/ 	.string	"Cuda compilation tools, release 13.0, V13.0.88"
        /*0030*/ 	.string	"Build cuda_13.0.r13.0/compiler.36424714_0"
        /*0030*/ 	.string	"-arch sm_100 -m 64 "



//--------------------- .note.nv.cuinfo           --------------------------
	.section	.note.nv.cuinfo,"",@"SHT_NOTE"
	.sectionflags	@"SHF_NOTE_NV_CUINFO"
        /*0018*/ 	.short	0x0002
        /*001a*/ 	.short	0x0064
        /*001c*/ 	.short	0x0082
	.zero		2


//--------------------- .nv.info                  --------------------------
	.section	.nv.info,"",@"SHT_CUDA_INFO"
	.align	4


	//----- nvinfo : EIATTR_REGCOUNT
	.align		4
        /*0000*/ 	.byte	0x04, 0x2f
        /*0002*/ 	.short	(.L_1 - .L_0)
	.align		4
.L_0:
        /*0004*/ 	.word	index@(_Z12MatMulKernel6MatrixS_S_)
        /*0008*/ 	.word	0x00000020


	//----- nvinfo : EIATTR_FRAME_SIZE
	.align		4
.L_1:
        /*000c*/ 	.byte	0x04, 0x11
        /*000e*/ 	.short	(.L_3 - .L_2)
	.align		4
.L_2:
        /*0010*/ 	.word	index@(_Z12MatMulKernel6MatrixS_S_)
        /*0014*/ 	.word	0x00000000


	//----- nvinfo : EIATTR_MIN_STACK_SIZE
	.align		4
.L_3:
        /*0018*/ 	.byte	0x04, 0x12
        /*001a*/ 	.short	(.L_5 - .L_4)
	.align		4
.L_4:
        /*001c*/ 	.word	index@(_Z12MatMulKernel6MatrixS_S_)
        /*0020*/ 	.word	0x00000000
.L_5:


//--------------------- .nv.compat                --------------------------
	.section	.nv.compat,"",@"SHT_CUDA_COMPAT_INFO"
	.align	4
        /*0000*/ 	.byte	0x02, 0x09, 0x00, 0x00, 0x02, 0x02, 0x01, 0x00, 0x02, 0x05, 0x05, 0x00, 0x03, 0x07, 0x01, 0x01
        /*0010*/ 	.byte	0x02, 0x03, 0x00, 0x00, 0x02, 0x06, 0x01, 0x00, 0x04, 0x0b, 0x08, 0x00, 0x09, 0x00, 0x00, 0x00
        /*0020*/ 	.byte	0x00, 0x00, 0x00, 0x00


//--------------------- .nv.info._Z12MatMulKernel6MatrixS_S_ --------------------------
	.section	.nv.info._Z12MatMulKernel6MatrixS_S_,"",@"SHT_CUDA_INFO"
	.sectionflags	@""
	.align	4


	//----- nvinfo : EIATTR_CUDA_API_VERSION
	.align		4
        /*0000*/ 	.byte	0x04, 0x37
        /*0002*/ 	.short	(.L_7 - .L_6)
.L_6:
        /*0004*/ 	.word	0x00000082


	//----- nvinfo : EIATTR_KPARAM_INFO
	.align		4
.L_7:
        /*0008*/ 	.byte	0x04, 0x17
        /*000a*/ 	.short	(.L_9 - .L_8)
.L_8:
        /*000c*/ 	.word	0x00000000
        /*0010*/ 	.short	0x0002
        /*0012*/ 	.short	0x0030
        /*0014*/ 	.byte	0x00, 0xf0, 0x61, 0x00


	//----- nvinfo : EIATTR_KPARAM_INFO
	.align		4
.L_9:
        /*0018*/ 	.byte	0x04, 0x17
        /*001a*/ 	.short	(.L_11 - .L_10)
.L_10:
        /*001c*/ 	.word	0x00000000
        /*0020*/ 	.short	0x0001
        /*0022*/ 	.short	0x0018
        /*0024*/ 	.byte	0x00, 0xf0, 0x61, 0x00


	//----- nvinfo : EIATTR_KPARAM_INFO
	.align		4
.L_11:
        /*0028*/ 	.byte	0x04, 0x17
        /*002a*/ 	.short	(.L_13 - .L_12)
.L_12:
        /*002c*/ 	.word	0x00000000
        /*0030*/ 	.short	0x0000
        /*0032*/ 	.short	0x0000
        /*0034*/ 	.byte	0x00, 0xf0, 0x61, 0x00


	//----- nvinfo : EIATTR_SPARSE_MMA_MASK
	.align		4
.L_13:
        /*0038*/ 	.byte	0x03, 0x50
        /*003a*/ 	.short	0x0000


	//----- nvinfo : EIATTR_MAXREG_COUNT
	.align		4
        /*003c*/ 	.byte	0x03, 0x1b
        /*003e*/ 	.short	0x00ff


	//----- nvinfo : EIATTR_NUM_BARRIERS
	.align		4
        /*0040*/ 	.byte	0x02, 0x4c
        /*0042*/ 	.byte	0x01
	.zero		1


	//----- nvinfo : EIATTR_MERCURY_ISA_VERSION
	.align		4
        /*0044*/ 	.byte	0x03, 0x5f
        /*0046*/ 	.short	0x0101


	//----- nvinfo : EIATTR_VRC_CTA_INIT_COUNT
	.align		4
        /*0048*/ 	.byte	0x02, 0x4a
	.zero		1
	.zero		1


	//----- nvinfo : EIATTR_EXIT_INSTR_OFFSETS
	.align		4
        /*004c*/ 	.byte	0x04, 0x1c
        /*004e*/ 	.short	(.L_15 - .L_14)


	//   ....[0]....
.L_14:
        /*0050*/ 	.word	0x00000230


	//   ....[1]....
        /*0054*/ 	.word	0x00000410


	//   ....[2]....
        /*0058*/ 	.word	0x00000f40


	//----- nvinfo : EIATTR_CRS_STACK_SIZE
	.align		4
.L_15:
        /*005c*/ 	.byte	0x04, 0x1e
        /*005e*/ 	.short	(.L_17 - .L_16)
.L_16:
        /*0060*/ 	.word	0x00000000


	//----- nvinfo : EIATTR_CBANK_PARAM_SIZE
	.align		4
.L_17:
        /*0064*/ 	.byte	0x03, 0x19
        /*0066*/ 	.short	0x0048


	//----- nvinfo : EIATTR_PARAM_CBANK
	.align		4
        /*0068*/ 	.byte	0x04, 0x0a
        /*006a*/ 	.short	(.L_19 - .L_18)
	.align		4
.L_18:
        /*006c*/ 	.word	index@(.nv.constant0._Z12MatMulKernel6MatrixS_S_)
        /*0070*/ 	.short	0x0380
        /*0072*/ 	.short	0x0048


	//----- nvinfo : EIATTR_SW_WAR
	.align		4
.L_19:
        /*0074*/ 	.byte	0x04, 0x36
        /*0076*/ 	.short	(.L_21 - .L_20)
.L_20:
        /*0078*/ 	.word	0x00000008
.L_21:


//--------------------- .nv.callgraph             --------------------------
	.section	.nv.callgraph,"",@"SHT_CUDA_CALLGRAPH"
	.align	4
	.sectionentsize	8
	.align		4
        /*0000*/ 	.word	0x00000000
	.align		4
        /*0004*/ 	.word	0xffffffff
	.align		4
        /*0008*/ 	.word	0x00000000
	.align		4
        /*000c*/ 	.word	0xfffffffe
	.align		4
        /*0010*/ 	.word	0x00000000
	.align		4
        /*0014*/ 	.word	0xfffffffd
	.align		4
        /*0018*/ 	.word	0x00000000
	.align		4
        /*001c*/ 	.word	0xfffffffc


//--------------------- .text._Z12MatMulKernel6MatrixS_S_ --------------------------
	.section	.text._Z12MatMulKernel6MatrixS_S_,"ax",@progbits
	.align	128
        .global         _Z12MatMulKernel6MatrixS_S_
        .type           _Z12MatMulKernel6MatrixS_S_,@function
        .size           _Z12MatMulKernel6MatrixS_S_,(.L_x_6 - _Z12MatMulKernel6MatrixS_S_)
        .other          _Z12MatMulKernel6MatrixS_S_,@"STO_CUDA_ENTRY STV_DEFAULT"
_Z12MatMulKernel6MatrixS_S_:
.text._Z12MatMulKernel6MatrixS_S_:
[----:B------:R-:W-:Y:S08]  /*0000*/  LDC R1, c[0x0][0x37c] ;  /* 0x0000df00ff017b82 */ /* 0x000ff00000000800 */
[----:B------:R-:W0:Y:S08]  /*0010*/  LDC R0, c[0x0][0x370] ;  /* 0x0000dc00ff007b82 */ /* 0x000e300000000800 */
[----:B------:R-:W0:Y:S08]  /*0020*/  LDC R3, c[0x0][0x374] ;  /* 0x0000dd00ff037b82 */ /* 0x000e300000000800 */
[----:B------:R-:W1:Y:S01]  /*0030*/  LDC.64 R8, c[0x0][0x3b0] ;  /* 0x0000ec00ff087b82 */ /* 0x000e620000000a00 */
[----:B0-----:R-:W-:-:S04]  /*0040*/  IMAD R11, R0, R3, RZ ;  /* 0x00000003000b7224 */ /* 0x001fc800078e02ff */
[----:B------:R-:W0:Y:S01]  /*0050*/  I2F.U32.RP R6, R11 ;  /* 0x0000000b00067306 */ /* 0x000e220000209000 */
[----:B------:R-:W-:Y:S01]  /*0060*/  ISETP.NE.U32.AND P2, PT, R11, RZ, PT ;  /* 0x000000ff0b00720c */ /* 0x000fe20003f45070 */
[----:B-1----:R-:W-:Y:S01]  /*0070*/  VIADD R2, R8, 0x1f ;  /* 0x0000001f08027836 */ /* 0x002fe20000000000 */
[----:B------:R-:W-:-:S04]  /*0080*/  IADD3 R4, PT, PT, R9, 0x1f, RZ ;  /* 0x0000001f09047810 */ /* 0x000fc80007ffe0ff */
[----:B------:R-:W-:Y:S02]  /*0090*/  SHF.R.S32.HI R7, RZ, 0x1f, R2 ;  /* 0x0000001fff077819 */ /* 0x000fe40000011402 */
[----:B------:R-:W-:Y:S02]  /*00a0*/  SHF.R.S32.HI R9, RZ, 0x1f, R4 ;  /* 0x0000001fff097819 */ /* 0x000fe40000011404 */
[----:B------:R-:W-:Y:S01]  /*00b0*/  LEA.HI R7, R7, R2, RZ, 0x5 ;  /* 0x0000000207077211 */ /* 0x000fe200078f28ff */
[----:B------:R-:W-:Y:S01]  /*00c0*/  IMAD.MOV R2, RZ, RZ, -R11 ;  /* 0x000000ffff027224 */ /* 0x000fe200078e0a0b */
[----:B0-----:R-:W0:Y:S01]  /*00d0*/  MUFU.RCP R6, R6 ;  /* 0x0000000600067308 */ /* 0x001e220000001000 */
[----:B------:R-:W-:Y:S01]  /*00e0*/  LEA.HI R9, R9, R4, RZ, 0x5 ;  /* 0x0000000409097211 */ /* 0x000fe200078f28ff */
[----:B------:R-:W-:Y:S01]  /*00f0*/  IMAD.MOV.U32 R4, RZ, RZ, RZ ;  /* 0x000000ffff047224 */ /* 0x000fe200078e00ff */
[----:B------:R-:W-:Y:S02]  /*0100*/  SHF.R.S32.HI R22, RZ, 0x5, R7 ;  /* 0x00000005ff167819 */ /* 0x000fe40000011407 */
[----:B------:R-:W-:-:S02]  /*0110*/  SHF.R.S32.HI R23, RZ, 0x5, R9 ;  /* 0x00000005ff177819 */ /* 0x000fc40000011409 */
[----:B------:R-:W-:-:S03]  /*0120*/  MOV R7, R2 ;  /* 0x0000000200077202 */ /* 0x000fc60000000f00 */
[----:B------:R-:W-:-:S05]  /*0130*/  IMAD R2, R22, R23, RZ ;  /* 0x0000001716027224 */ /* 0x000fca00078e02ff */
[----:B------:R-:W-:Y:S01]  /*0140*/  IADD3 R2, PT, PT, R11, -0x1, R2 ;  /* 0xffffffff0b027810 */ /* 0x000fe20007ffe002 */
[----:B0-----:R-:W-:-:S06]  /*0150*/  VIADD R5, R6, 0xffffffe ;  /* 0x0ffffffe06057836 */ /* 0x001fcc0000000000 */
[----:B------:R-:W0:Y:S02]  /*0160*/  F2I.FTZ.U32.TRUNC.NTZ R5, R5 ;  /* 0x0000000500057305 */ /* 0x000e24000021f000 */
[----:B0-----:R-:W-:-:S04]  /*0170*/  IMAD R7, R7, R5, RZ ;  /* 0x0000000507077224 */ /* 0x001fc800078e02ff */
[----:B------:R-:W-:-:S06]  /*0180*/  IMAD.HI.U32 R5, R5, R7, R4 ;  /* 0x0000000705057227 */ /* 0x000fcc00078e0004 */
[----:B------:R-:W-:-:S05]  /*0190*/  IMAD.HI.U32 R21, R5, R2, RZ ;  /* 0x0000000205157227 */ /* 0x000fca00078e00ff */
[----:B------:R-:W-:-:S05]  /*01a0*/  IADD3 R4, PT, PT, -R21, RZ, RZ ;  /* 0x000000ff15047210 */ /* 0x000fca0007ffe1ff */
[----:B------:R-:W-:-:S05]  /*01b0*/  IMAD R2, R11, R4, R2 ;  /* 0x000000040b027224 */ /* 0x000fca00078e0202 */
[----:B------:R-:W-:-:S13]  /*01c0*/  ISETP.GE.U32.AND P0, PT, R2, R11, PT ;  /* 0x0000000b0200720c */ /* 0x000fda0003f06070 */
[----:B------:R-:W-:Y:S01]  /*01d0*/  @P0 IMAD.IADD R2, R2, 0x1, -R11 ;  /* 0x0000000102020824 */ /* 0x000fe200078e0a0b */
[----:B------:R-:W-:-:S04]  /*01e0*/  @P0 IADD3 R21, PT, PT, R21, 0x1, RZ ;  /* 0x0000000115150810 */ /* 0x000fc80007ffe0ff */
[----:B------:R-:W-:-:S13]  /*01f0*/  ISETP.GE.U32.AND P1, PT, R2, R11, PT ;  /* 0x0000000b0200720c */ /* 0x000fda0003f26070 */
[----:B------:R-:W-:Y:S01]  /*0200*/  @P1 VIADD R21, R21, 0x1 ;  /* 0x0000000115151836 */ /* 0x000fe20000000000 */
[----:B------:R-:W-:-:S04]  /*0210*/  @!P2 LOP3.LUT R21, RZ, R11, RZ, 0x33, !PT ;  /* 0x0000000bff15a212 */ /* 0x000fc800078e33ff */
[----:B------:R-:W-:-:S13]  /*0220*/  ISETP.GE.AND P0, PT, R21, 0x1, PT ;  /* 0x000000011500780c */ /* 0x000fda0003f06270 */
[----:B------:R-:W-:Y:S05]  /*0230*/  @!P0 EXIT ;  /* 0x000000000000894d */ /* 0x000fea0003800000 */
[----:B------:R-:W0:Y:S01]  /*0240*/  S2UR UR6, SR_CgaCtaId ;  /* 0x00000000000679c3 */ /* 0x000e220000008800 */
[----:B------:R-:W1:Y:S01]  /*0250*/  S2R R7, SR_TID.Y ;  /* 0x0000000000077919 */ /* 0x000e620000002200 */
[----:B------:R-:W2:Y:S01]  /*0260*/  LDCU UR7, c[0x0][0x380] ;  /* 0x00007000ff0777ac */ /* 0x000ea20008000800 */
[----:B------:R-:W-:Y:S01]  /*0270*/  HFMA2 R16, -RZ, RZ, 0, 0 ;  /* 0x00000000ff107431 */ /* 0x000fe200000001ff */
[----:B------:R-:W3:Y:S01]  /*0280*/  S2R R2, SR_TID.X ;  /* 0x0000000000027919 */ /* 0x000ee20000002100 */
[----:B------:R-:W4:Y:S03]  /*0290*/  LDCU UR14, c[0x0][0x3b8] ;  /* 0x00007700ff0e77ac */ /* 0x000f260008000800 */
[----:B------:R-:W1:Y:S01]  /*02a0*/  S2UR UR12, SR_CTAID.X ;  /* 0x00000000000c79c3 */ /* 0x000e620000002500 */
[----:B------:R-:W3:Y:S01]  /*02b0*/  LDCU UR15, c[0x0][0x388] ;  /* 0x00007100ff0f77ac */ /* 0x000ee20008000800 */
[----:B------:R-:W5:Y:S06]  /*02c0*/  LDCU UR16, c[0x0][0x3a0] ;  /* 0x00007400ff1077ac */ /* 0x000f6c0008000800 */
[----:B------:R-:W5:Y:S01]  /*02d0*/  S2UR UR13, SR_CTAID.Y ;  /* 0x00000000000d79c3 */ /* 0x000f620000002600 */
[----:B------:R-:W-:Y:S01]  /*02e0*/  UMOV UR5, 0x400 ;  /* 0x0000040000057882 */ /* 0x000fe20000000000 */
[----:B------:R-:W3:Y:S01]  /*02f0*/  LDCU.64 UR10, c[0x0][0x358] ;  /* 0x00006b00ff0a77ac */ /* 0x000ee20008000a00 */
[----:B--2---:R-:W-:-:S02]  /*0300*/  USHF.R.S32.HI UR4, URZ, 0x1f, UR7 ;  /* 0x0000001fff047899 */ /* 0x004fc40008011407 */
[----:B0-----:R-:W-:Y:S02]  /*0310*/  ULEA UR9, UR6, UR5, 0x18 ;  /* 0x0000000506097291 */ /* 0x001fe4000f8ec0ff */
[----:B------:R-:W-:Y:S02]  /*0320*/  UIADD3 UR5, UPT, UPT, UR5, 0x1000, URZ ;  /* 0x0000100005057890 */ /* 0x000fe4000fffe0ff */
[----:B------:R-:W-:Y:S02]  /*0330*/  ULEA.HI UR4, UR4, UR7, URZ, 0x5 ;  /* 0x0000000704047291 */ /* 0x000fe4000f8f28ff */
[----:B------:R-:W-:Y:S02]  /*0340*/  ULEA UR5, UR6, UR5, 0x18 ;  /* 0x0000000506057291 */ /* 0x000fe4000f8ec0ff */
[----:B------:R-:W-:Y:S01]  /*0350*/  USHF.R.S32.HI UR4, URZ, 0x5, UR4 ;  /* 0x00000005ff047899 */ /* 0x000fe20008011404 */
[C---:B-1----:R-:W-:Y:S01]  /*0360*/  LEA R17, R7.reuse, UR9, 0x7 ;  /* 0x0000000907117c11 */ /* 0x042fe2000f8e38ff */
[----:B----4-:R-:W-:Y:S01]  /*0370*/  USHF.L.U32 UR8, UR14, 0x5, URZ ;  /* 0x000000050e087899 */ /* 0x010fe200080006ff */
[C-C-:B---3--:R-:W-:Y:S01]  /*0380*/  IMAD R19, R7.reuse, UR15, R2.reuse ;  /* 0x0000000f07137c24 */ /* 0x148fe2000f8e0202 */
[----:B------:R-:W-:Y:S01]  /*0390*/  LEA R18, R2, UR5, 0x2 ;  /* 0x0000000502127c11 */ /* 0x000fe2000f8e10ff */
[C-C-:B-----5:R-:W-:Y:S01]  /*03a0*/  IMAD R20, R7.reuse, UR16, R2.reuse ;  /* 0x0000001007147c24 */ /* 0x160fe2000f8e0202 */
[----:B------:R-:W-:Y:S01]  /*03b0*/  UIADD3 UR6, UPT, UPT, -UR4, URZ, URZ ;  /* 0x000000ff04067290 */ /* 0x000fe2000fffe1ff */
[----:B------:R-:W-:-:S11]  /*03c0*/  IMAD R15, R7, UR14, R2 ;  /* 0x0000000e070f7c24 */ /* 0x000fd6000f8e0202 */
.L_x_4:
[----:B------:R-:W-:Y:S02]  /*03d0*/  IMAD R9, R3, R16, UR13 ;  /* 0x0000000d03097e24 */ /* 0x000fe4000f8e0210 */
[----:B0-----:R-:W-:Y:S02]  /*03e0*/  IMAD R4, R22, R23, RZ ;  /* 0x0000001716047224 */ /* 0x001fe400078e02ff */
[----:B------:R-:W-:-:S05]  /*03f0*/  IMAD R9, R9, R0, UR12 ;  /* 0x0000000c09097e24 */ /* 0x000fca000f8e0200 */
[----:B------:R-:W-:-:S13]  /*0400*/  ISETP.GE.AND P0, PT, R9, R4, PT ;  /* 0x000000040900720c */ /* 0x000fda0003f06270 */
[----:B------:R-:W-:Y:S05]  /*0410*/  @P0 EXIT ;  /* 0x000000000000094d */ /* 0x000fea0003800000 */
[-C--:B------:R-:W-:Y:S01]  /*0420*/  IABS R6, R22.reuse ;  /* 0x0000001600067213 */ /* 0x080fe20000000000 */
[----:B------:R-:W-:Y:S01]  /*0430*/  VIADD R16, R16, 0x1 ;  /* 0x0000000110107836 */ /* 0x000fe20000000000 */
[----:B------:R-:W-:Y:S02]  /*0440*/  IABS R10, R9 ;  /* 0x00000009000a7213 */ /* 0x000fe40000000000 */
[----:B------:R-:W0:Y:S01]  /*0450*/  I2F.RP R8, R6 ;  /* 0x0000000600087306 */ /* 0x000e220000209400 */
[----:B------:R-:W-:Y:S02]  /*0460*/  IABS R12, R22 ;  /* 0x00000016000c7213 */ /* 0x000fe40000000000 */
[----:B------:R-:W-:-:S05]  /*0470*/  ISETP.NE.AND P2, PT, R22, RZ, PT ;  /* 0x000000ff1600720c */ /* 0x000fca0003f45270 */
[----:B0-----:R-:W0:Y:S02]  /*0480*/  MUFU.RCP R8, R8 ;  /* 0x0000000800087308 */ /* 0x001e240000001000 */
[----:B0-----:R-:W-:Y:S01]  /*0490*/  VIADD R4, R8, 0xffffffe ;  /* 0x0ffffffe08047836 */ /* 0x001fe20000000000 */
[----:B------:R-:W-:-:S05]  /*04a0*/  LOP3.LUT R8, RZ, R22, RZ, 0x33, !PT ;  /* 0x00000016ff087212 */ /* 0x000fca00078e33ff */
[----:B------:R0:W1:Y:S02]  /*04b0*/  F2I.FTZ.U32.TRUNC.NTZ R5, R4 ;  /* 0x0000000400057305 */ /* 0x000064000021f000 */
[----:B0-----:R-:W-:Y:S01]  /*04c0*/  IMAD.MOV.U32 R4, RZ, RZ, RZ ;  /* 0x000000ffff047224 */ /* 0x001fe200078e00ff */
[----:B-1----:R-:W-:-:S05]  /*04d0*/  IADD3 R11, PT, PT, RZ, -R5, RZ ;  /* 0x80000005ff0b7210 */ /* 0x002fca0007ffe0ff */
[----:B------:R-:W-:-:S04]  /*04e0*/  IMAD R11, R11, R6, RZ ;  /* 0x000000060b0b7224 */ /* 0x000fc800078e02ff */
[----:B------:R-:W-:Y:S01]  /*04f0*/  IMAD.HI.U32 R5, R5, R11, R4 ;  /* 0x0000000b05057227 */ /* 0x000fe200078e0004 */
[----:B------:R-:W-:Y:S02]  /*0500*/  IADD3 R11, PT, PT, RZ, -R12, RZ ;  /* 0x8000000cff0b7210 */ /* 0x000fe40007ffe0ff */
[----:B------:R-:W-:-:S03]  /*0510*/  LOP3.LUT R4, R9, R22, RZ, 0x3c, !PT ;  /* 0x0000001609047212 */ /* 0x000fc600078e3cff */
[----:B------:R-:W-:Y:S01]  /*0520*/  IMAD.HI.U32 R5, R5, R10, RZ ;  /* 0x0000000a05057227 */ /* 0x000fe200078e00ff */
[----:B------:R-:W-:-:S03]  /*0530*/  ISETP.GE.AND P3, PT, R4, RZ, PT ;  /* 0x000000ff0400720c */ /* 0x000fc60003f66270 */
[----:B------:R-:W-:Y:S02]  /*0540*/  IMAD R11, R5, R11, R10 ;  /* 0x0000000b050b7224 */ /* 0x000fe400078e020a */
[----:B------:R-:W0:Y:S03]  /*0550*/  LDC R10, c[0x0][0x3b0] ;  /* 0x0000ec00ff0a7b82 */ /* 0x000e260000000800 */
[----:B------:R-:W-:-:S13]  /*0560*/  ISETP.GT.U32.AND P1, PT, R6, R11, PT ;  /* 0x0000000b0600720c */ /* 0x000fda0003f24070 */
[----:B------:R-:W-:Y:S01]  /*0570*/  @!P1 IMAD.IADD R11, R11, 0x1, -R6 ;  /* 0x000000010b0b9824 */ /* 0x000fe200078e0a06 */
[----:B------:R-:W-:Y:S02]  /*0580*/  @!P1 IADD3 R5, PT, PT, R5, 0x1, RZ ;  /* 0x0000000105059810 */ /* 0x000fe40007ffe0ff */
[----:B------:R-:W-:Y:S02]  /*0590*/  ISETP.GE.AND P1, PT, R16, R21, PT ;  /* 0x000000151000720c */ /* 0x000fe40003f26270 */
[----:B------:R-:W-:-:S13]  /*05a0*/  ISETP.GE.U32.AND P0, PT, R11, R6, PT ;  /* 0x000000060b00720c */ /* 0x000fda0003f06070 */
[----:B------:R-:W-:-:S05]  /*05b0*/  @P0 VIADD R5, R5, 0x1 ;  /* 0x0000000105050836 */ /* 0x000fca0000000000 */
[----:B------:R-:W-:-:S04]  /*05c0*/  @!P3 IADD3 R5, PT, PT, -R5, RZ, RZ ;  /* 0x000000ff0505b210 */ /* 0x000fc80007ffe1ff */
[----:B------:R-:W-:-:S04]  /*05d0*/  SEL R4, R8, R5, !P2 ;  /* 0x0000000508047207 */ /* 0x000fc80005000000 */
[----:B------:R-:W-:-:S04]  /*05e0*/  ISETP.GE.AND P0, PT, R4, R23, PT ;  /* 0x000000170400720c */ /* 0x000fc80003f06270 */
[----:B0-----:R-:W-:-:S13]  /*05f0*/  ISETP.LT.OR P0, PT, R10, -0x3e, P0 ;  /* 0xffffffc20a00780c */ /* 0x001fda0000701670 */
[----:B------:R-:W-:Y:S05]  /*0600*/  @P0 BRA `(.L_x_0) ;  /* 0x0000000800480947 */ /* 0x000fea0003800000 */
[----:B------:R-:W0:Y:S01]  /*0610*/  LDCU UR4, c[0x0][0x380] ;  /* 0x00007000ff0477ac */ /* 0x000e220008000800 */
[----:B------:R-:W-:Y:S02]  /*0620*/  ISETP.GE.AND P3, PT, R9, RZ, PT ;  /* 0x000000ff0900720c */ /* 0x000fe40003f66270 */
[-C--:B------:R-:W-:Y:S02]  /*0630*/  ISETP.GT.U32.AND P0, PT, R6, R11.reuse, PT ;  /* 0x0000000b0600720c */ /* 0x080fe40003f04070 */
[----:B------:R-:W-:Y:S02]  /*0640*/  IADD3 R6, PT, PT, R11, -R6, RZ ;  /* 0x800000060b067210 */ /* 0x000fe40007ffe0ff */
[----:B------:R-:W-:Y:S02]  /*0650*/  MOV R25, RZ ;  /* 0x000000ff00197202 */ /* 0x000fe40000000f00 */
[----:B------:R-:W-:-:S05]  /*0660*/  SEL R11, R6, R11, !P0 ;  /* 0x0000000b060b7207 */ /* 0x000fca0004000000 */
[----:B------:R-:W-:Y:S01]  /*0670*/  @!P3 IMAD.MOV R11, RZ, RZ, -R11 ;  /* 0x000000ffff0bb224 */ /* 0x000fe200078e0a0b */
[----:B0-----:R-:W-:-:S04]  /*0680*/  UISETP.GE.AND UP0, UPT, UR4, 0x20, UPT ;  /* 0x000000200400788c */ /* 0x001fc8000bf06270 */
[----:B------:R-:W-:-:S05]  /*0690*/  SEL R5, R8, R11, !P2 ;  /* 0x0000000b08057207 */ /* 0x000fca0005000000 */
[----:B------:R-:W-:Y:S01]  /*06a0*/  IMAD.SHL.U32 R5, R5, 0x20, RZ ;  /* 0x0000002005057824 */ /* 0x000fe200078e00ff */
[----:B------:R-:W-:Y:S06]  /*06b0*/  BRA.U !UP0, `(.L_x_1) ;  /* 0x0000000508dc7547 */ /* 0x000fec000b800000 */
[----:B------:R-:W0:Y:S01]  /*06c0*/  LDCU UR7, c[0x0][0x388] ;  /* 0x00007100ff0777ac */ /* 0x000e220008000800 */
[----:B------:R-:W-:Y:S01]  /*06d0*/  IADD3 R6, PT, PT, R5, R2, RZ ;  /* 0x0000000205067210 */ /* 0x000fe20007ffe0ff */
[----:B------:R-:W-:Y:S01]  /*06e0*/  IMAD.MOV.U32 R25, RZ, RZ, RZ ;  /* 0x000000ffff197224 */ /* 0x000fe200078e00ff */
[----:B------:R-:W-:Y:S01]  /*06f0*/  MOV R13, R5 ;  /* 0x00000005000d7202 */ /* 0x000fe20000000f00 */
[----:B------:R-:W1:Y:S01]  /*0700*/  LDCU UR4, c[0x0][0x398] ;  /* 0x00007300ff0477ac */ /* 0x000e620008000800 */
[----:B------:R-:W-:Y:S01]  /*0710*/  IMAD.MOV.U32 R12, RZ, RZ, R7 ;  /* 0x000000ffff0c7224 */ /* 0x000fe200078e0007 */
[----:B------:R-:W2:Y:S01]  /*0720*/  LDCU UR5, c[0x0][0x39c] ;  /* 0x00007380ff0577ac */ /* 0x000ea20008000800 */
[----:B------:R-:W3:Y:S01]  /*0730*/  LDCU.64 UR14, c[0x0][0x380] ;  /* 0x00007000ff0e77ac */ /* 0x000ee20008000a00 */
[----:B0-----:R-:W-:Y:S01]  /*0740*/  IMAD R14, R4, UR7, RZ ;  /* 0x00000007040e7c24 */ /* 0x001fe2000f8e02ff */
[----:B-1----:R-:W-:-:S03]  /*0750*/  ISETP.GE.AND P2, PT, R6, UR4, PT ;  /* 0x0000000406007c0c */ /* 0x002fc6000bf46270 */
[----:B------:R-:W-:Y:S01]  /*0760*/  IMAD.SHL.U32 R14, R14, 0x20, RZ ;  /* 0x000000200e0e7824 */ /* 0x000fe200078e00ff */
[----:B------:R-:W-:Y:S01]  /*0770*/  MOV R6, R2 ;  /* 0x0000000200067202 */ /* 0x000fe20000000f00 */
[----:B--23--:R-:W-:-:S08]  /*0780*/  UMOV UR4, UR6 ;  /* 0x0000000600047c82 */ /* 0x00cfd00008000000 */
.L_x_2:
[----:B------:R-:W-:Y:S02]  /*0790*/  ISETP.GE.AND P0, PT, R6, UR14, PT ;  /* 0x0000000e06007c0c */ /* 0x000fe4000bf06270 */
[----:B------:R-:W-:Y:S02]  /*07a0*/  LEA R8, R4, R7, 0x5 ;  /* 0x0000000704087211 */ /* 0x000fe400078e28ff */
[----:B------:R-:W-:Y:S02]  /*07b0*/  ISETP.GE.OR P3, PT, R12, UR5, P2 ;  /* 0x000000050c007c0c */ /* 0x000fe40009766670 */
[----:B------:R-:W-:-:S11]  /*07c0*/  ISETP.GE.OR P0, PT, R8, UR15, P0 ;  /* 0x0000000f08007c0c */ /* 0x000fd60008706670 */
[----:B------:R-:W0:Y:S02]  /*07d0*/  @!P3 LDC.64 R10, c[0x0][0x3a8] ;  /* 0x0000ea00ff0abb82 */ /* 0x000e240000000a00 */
[----:B------:R-:W-:Y:S02]  /*07e0*/  @!P0 SHF.R.S32.HI R24, RZ, 0x1f, R14 ;  /* 0x0000001fff188819 */ /* 0x000fe4000001140e */
[----:B------:R-:W-:-:S04]  /*07f0*/  @!P0 IADD3 R26, P4, PT, R19, R14, RZ ;  /* 0x0000000e131a8210 */ /* 0x000fc80007f9e0ff */
[----:B------:R-:W1:Y:S01]  /*0800*/  @!P0 LDC.64 R8, c[0x0][0x390] ;  /* 0x0000e400ff088b82 */ /* 0x000e620000000a00 */
[----:B------:R-:W-:Y:S02]  /*0810*/  @!P0 LEA.HI.X.SX32 R24, R19, R24, 0x1, P4 ;  /* 0x0000001813188211 */ /* 0x000fe400020f0eff */
[----:B------:R-:W-:Y:S02]  /*0820*/  SHF.R.S32.HI R29, RZ, 0x1f, R13 ;  /* 0x0000001fff1d7819 */ /* 0x000fe4000001140d */
[----:B-1----:R-:W-:-:S04]  /*0830*/  @!P0 LEA R8, P4, R26, R8, 0x2 ;  /* 0x000000081a088211 */ /* 0x002fc800078810ff */
[----:B------:R-:W-:Y:S01]  /*0840*/  @!P0 LEA.HI.X R9, R26, R9, R24, 0x2, P4 ;  /* 0x000000091a098211 */ /* 0x000fe200020f1418 */
[----:B------:R-:W-:-:S06]  /*0850*/  IMAD.MOV.U32 R24, RZ, RZ, RZ ;  /* 0x000000ffff187224 */ /* 0x000fcc00078e00ff */
[----:B------:R-:W2:Y:S01]  /*0860*/  @!P0 LDG.E R24, desc[UR10][R8.64] ;  /* 0x0000000a08188981 */ /* 0x000ea2000c1e1900 */
[----:B------:R-:W-:-:S04]  /*0870*/  @!P3 IADD3 R27, P0, PT, R20, R13, RZ ;  /* 0x0000000d141bb210 */ /* 0x000fc80007f1e0ff */
[----:B------:R-:W-:Y:S02]  /*0880*/  @!P3 LEA.HI.X.SX32 R28, R20, R29, 0x1, P0 ;  /* 0x0000001d141cb211 */ /* 0x000fe400000f0eff */
[----:B0-----:R-:W-:-:S04]  /*0890*/  @!P3 LEA R26, P0, R27, R10, 0x2 ;  /* 0x0000000a1b1ab211 */ /* 0x001fc800078010ff */
[----:B------:R-:W-:Y:S01]  /*08a0*/  @!P3 LEA.HI.X R27, R27, R11, R28, 0x2, P0 ;  /* 0x0000000b1b1bb211 */ /* 0x000fe200000f141c */
[----:B------:R-:W-:-:S06]  /*08b0*/  HFMA2 R28, -RZ, RZ, 0, 0 ;  /* 0x00000000ff1c7431 */ /* 0x000fcc00000001ff */
[----:B------:R0:W3:Y:S01]  /*08c0*/  @!P3 LDG.E R28, desc[UR10][R26.64] ;  /* 0x0000000a1a1cb981 */ /* 0x0000e2000c1e1900 */
[----:B------:R-:W-:Y:S01]  /*08d0*/  IMAD R11, R2, 0x4, R17 ;  /* 0x00000004020b7824 */ /* 0x000fe200078e0211 */
[----:B------:R-:W-:Y:S01]  /*08e0*/  UIADD3 UR4, UPT, UPT, UR4, 0x1, URZ ;  /* 0x0000000104047890 */ /* 0x000fe2000fffe0ff */
[----:B------:R-:W-:Y:S01]  /*08f0*/  IADD3 R6, PT, PT, R6, 0x20, RZ ;  /* 0x0000002006067810 */ /* 0x000fe20007ffe0ff */
[----:B------:R-:W-:Y:S01]  /*0900*/  VIADD R12, R12, 0x20 ;  /* 0x000000200c0c7836 */ /* 0x000fe20000000000 */
[----:B------:R-:W-:Y:S01]  /*0910*/  IADD3 R14, PT, PT, R14, 0x20, RZ ;  /* 0x000000200e0e7810 */ /* 0x000fe20007ffe0ff */
[----:B------:R-:W-:Y:S01]  /*0920*/  UISETP.NE.AND UP0, UPT, UR4, URZ, UPT ;  /* 0x000000ff0400728c */ /* 0x000fe2000bf05270 */
[----:B0-----:R-:W-:Y:S01]  /*0930*/  LEA R26, R7, R18, 0x7 ;  /* 0x00000012071a7211 */ /* 0x001fe200078e38ff */
[----:B--2---:R-:W-:Y:S04]  /*0940*/  STS [R11], R24 ;  /* 0x000000180b007388 */ /* 0x004fe80000000800 */
[----:B---3--:R-:W-:Y:S01]  /*0950*/  STS [R26], R28 ;  /* 0x0000001c1a007388 */ /* 0x008fe20000000800 */
[----:B------:R-:W-:Y:S06]  /*0960*/  BAR.SYNC.DEFER_BLOCKING 0x0 ;  /* 0x0000000000007b1d */ /* 0x000fec0000010000 */
[----:B------:R-:W-:Y:S04]  /*0970*/  LDS R29, [R18] ;  /* 0x00000000121d7984 */ /* 0x000fe80000000800 */
[----:B------:R-:W0:Y:S04]  /*0980*/  LDS.128 R8, [R17] ;  /* 0x0000000011087984 */ /* 0x000e280000000c00 */
[----:B------:R-:W1:Y:S04]  /*0990*/  LDS R27, [R18+0x80] ;  /* 0x00008000121b7984 */ /* 0x000e680000000800 */
[----:B------:R-:W-:Y:S01]  /*09a0*/  LDS R24, [R18+0x200] ;  /* 0x0002000012187984 */ /* 0x000fe20000000800 */
[----:B0-----:R-:W-:-:S03]  /*09b0*/  FFMA R8, R8, R29, R25 ;  /* 0x0000001d08087223 */ /* 0x001fc60000000019 */
[----:B------:R-:W0:Y:S01]  /*09c0*/  LDS R25, [R18+0x100] ;  /* 0x0001000012197984 */ /* 0x000e220000000800 */
[----:B-1----:R-:W-:-:S03]  /*09d0*/  FFMA R9, R27, R9, R8 ;  /* 0x000000091b097223 */ /* 0x002fc60000000008 */
[----:B------:R-:W1:Y:S04]  /*09e0*/  LDS R29, [R18+0x180] ;  /* 0x00018000121d7984 */ /* 0x000e680000000800 */
[----:B------:R-:W-:Y:S01]  /*09f0*/  LDS R27, [R18+0x380] ;  /* 0x00038000121b7984 */ /* 0x000fe20000000800 */
[----:B0-----:R-:W-:-:S03]  /*0a00*/  FFMA R10, R25, R10, R9 ;  /* 0x0000000a190a7223 */ /* 0x001fc60000000009 */
[----:B------:R-:W-:Y:S01]  /*0a10*/  LDS R25, [R18+0x280] ;  /* 0x0002800012197984 */ /* 0x000fe20000000800 */
[----:B-1----:R-:W-:-:S03]  /*0a20*/  FFMA R29, R29, R11, R10 ;  /* 0x0000000b1d1d7223 */ /* 0x002fc6000000000a */
[----:B------:R-:W0:Y:S02]  /*0a30*/  LDS.128 R8, [R17+0x10] ;  /* 0x0000100011087984 */ /* 0x000e240000000c00 */
[----:B0-----:R-:W-:Y:S02]  /*0a40*/  FFMA R8, R8, R24, R29 ;  /* 0x0000001808087223 */ /* 0x001fe4000000001d */
[----:B------:R-:W0:Y:S02]  /*0a50*/  LDS R24, [R18+0x300] ;  /* 0x0003000012187984 */ /* 0x000e240000000800 */
[----:B------:R-:W-:Y:S02]  /*0a60*/  FFMA R9, R25, R9, R8 ;  /* 0x0000000919097223 */ /* 0x000fe40000000008 */
[----:B------:R-:W-:Y:S02]  /*0a70*/  LDS R25, [R18+0x480] ;  /* 0x0004800012197984 */ /* 0x000fe40000000800 */
[----:B0-----:R-:W-:-:S02]  /*0a80*/  FFMA R10, R24, R10, R9 ;  /* 0x0000000a180a7223 */ /* 0x001fc40000000009 */
[----:B------:R-:W-:Y:S02]  /*0a90*/  LDS R24, [R18+0x400] ;  /* 0x0004000012187984 */ /* 0x000fe40000000800 */
[----:B------:R-:W-:Y:S02]  /*0aa0*/  FFMA R27, R27, R11, R10 ;  /* 0x0000000b1b1b7223 */ /* 0x000fe4000000000a */
[----:B------:R-:W0:Y:S02]  /*0ab0*/  LDS.128 R8, [R17+0x20] ;  /* 0x0000200011087984 */ /* 0x000e240000000c00 */
[----:B0-----:R-:W-:Y:S02]  /*0ac0*/  FFMA R8, R8, R24, R27 ;  /* 0x0000001808087223 */ /* 0x001fe4000000001b */
[----:B------:R-:W0:Y:S02]  /*0ad0*/  LDS R24, [R18+0x500] ;  /* 0x0005000012187984 */ /* 0x000e240000000800 */
[----:B------:R-:W-:-:S02]  /*0ae0*/  FFMA R9, R25, R9, R8 ;  /* 0x0000000919097223 */ /* 0x000fc40000000008 */
        /* <DEDUP_REMOVED lines=45> */
[----:B------:R-:W1:Y:S01]  /*0dc0*/  LDS R27, [R18+0xf80] ;  /* 0x000f8000121b7984 */ /* 0x000e620000000800 */
[----:B------:R-:W2:Y:S02]  /*0dd0*/  LDC R8, c[0x0][0x3a0] ;  /* 0x0000e800ff087b82 */ /* 0x000ea40000000800 */
[----:B--2---:R-:W-:-:S02]  /*0de0*/  IMAD R13, R8, 0x20, R13 ;  /* 0x00000020080d7824 */ /* 0x004fc400078e020d */
[----:B0-----:R-:W-:-:S04]  /*0df0*/  FFMA R10, R24, R10, R9 ;  /* 0x0000000a180a7223 */ /* 0x001fc80000000009 */
[----:B-1----:R-:W-:Y:S01]  /*0e00*/  FFMA R25, R27, R11, R10 ;  /* 0x0000000b1b197223 */ /* 0x002fe2000000000a */
[----:B------:R-:W-:Y:S06]  /*0e10*/  BAR.SYNC.DEFER_BLOCKING 0x0 ;  /* 0x0000000000007b1d */ /* 0x000fec0000010000 */
[----:B------:R-:W-:Y:S05]  /*0e20*/  BRA.U UP0, `(.L_x_2) ;  /* 0xfffffff900587547 */ /* 0x000fea000b83ffff */
.L_x_1:
[----:B------:R-:W0:Y:S01]  /*0e30*/  LDCU.64 UR4, c[0x0][0x3b0] ;  /* 0x00007600ff0477ac */ /* 0x000e220008000a00 */
[----:B------:R-:W-:Y:S01]  /*0e40*/  IMAD.IADD R8, R5, 0x1, R2 ;  /* 0x0000000105087824 */ /* 0x000fe200078e0202 */
[----:B------:R-:W-:Y:S01]  /*0e50*/  LEA R6, R4, R7, 0x5 ;  /* 0x0000000704067211 */ /* 0x000fe200078e28ff */
[----:B------:R-:W-:Y:S03]  /*0e60*/  BSSY.RECONVERGENT B0, `(.L_x_0) ;  /* 0x000000c000007945 */ /* 0x000fe60003800200 */
[----:B0-----:R-:W-:-:S04]  /*0e70*/  ISETP.GE.AND P0, PT, R8, UR4, PT ;  /* 0x0000000408007c0c */ /* 0x001fc8000bf06270 */
[----:B------:R-:W-:-:S13]  /*0e80*/  ISETP.GE.OR P0, PT, R6, UR5, P0 ;  /* 0x0000000506007c0c */ /* 0x000fda0008706670 */
[----:B------:R-:W-:Y:S05]  /*0e90*/  @P0 BRA `(.L_x_3) ;  /* 0x0000000000200947 */ /* 0x000fea0003800000 */
[----:B------:R-:W0:Y:S01]  /*0ea0*/  LDCU.64 UR4, c[0x0][0x3c0] ;  /* 0x00007800ff0477ac */ /* 0x000e220008000a00 */
[----:B------:R-:W-:-:S05]  /*0eb0*/  IMAD R4, R4, UR8, R5 ;  /* 0x0000000804047c24 */ /* 0x000fca000f8e0205 */
[----:B------:R-:W-:Y:S02]  /*0ec0*/  SHF.R.S32.HI R6, RZ, 0x1f, R4 ;  /* 0x0000001fff067819 */ /* 0x000fe40000011404 */
[----:B------:R-:W-:-:S04]  /*0ed0*/  IADD3 R5, P0, PT, R15, R4, RZ ;  /* 0x000000040f057210 */ /* 0x000fc80007f1e0ff */
[----:B------:R-:W-:Y:S02]  /*0ee0*/  LEA.HI.X.SX32 R6, R15, R6, 0x1, P0 ;  /* 0x000000060f067211 */ /* 0x000fe400000f0eff */
[----:B0-----:R-:W-:-:S04]  /*0ef0*/  LEA R4, P0, R5, UR4, 0x2 ;  /* 0x0000000405047c11 */ /* 0x001fc8000f8010ff */
[----:B------:R-:W-:-:S05]  /*0f00*/  LEA.HI.X R5, R5, UR5, R6, 0x2, P0 ;  /* 0x0000000505057c11 */ /* 0x000fca00080f1406 */
[----:B------:R0:W-:Y:S04]  /*0f10*/  STG.E desc[UR10][R4.64], R25 ;  /* 0x0000001904007986 */ /* 0x0001e8000c10190a */
.L_x_3:
[----:B------:R-:W-:Y:S05]  /*0f20*/  BSYNC.RECONVERGENT B0 ;  /* 0x0000000000007941 */ /* 0x000fea0003800200 */
.L_x_0:
[----:B------:R-:W-:Y:S05]  /*0f30*/  @!P1 BRA `(.L_x_4) ;  /* 0xfffffff400249947 */ /* 0x000fea000383ffff */
[----:B------:R-:W-:Y:S05]  /*0f40*/  EXIT ;  /* 0x000000000000794d */ /* 0x000fea0003800000 */
.L_x_5:
[----:B------:R-:W-:-:S00]  /*0f50*/  BRA `(.L_x_5) ;  /* 0xfffffffc00fc7947 */ /* 0x000fc0000383ffff */
[----:B------:R-:W-:-:S00]  /*0f60*/  NOP ;  /* 0x0000000000007918 */ /* 0x000fc00000000000 */
        /* <DEDUP_REMOVED lines=9> */
.L_x_6:


//--------------------- .nv.shared._Z12MatMulKernel6MatrixS_S_ --------------------------
	.section	.nv.shared._Z12MatMulKernel6MatrixS_S_,"aw",@nobits
	.sectionflags	@""
	.align	4
.nv.shared._Z12MatMulKernel6MatrixS_S_:
	.zero		9216


//--------------------- .nv.shared.reserved.0     --------------------------
	.section	.nv.shared.reserved.0,"aw",@nobits
	.weak		__nv_reservedSMEM_offset_0_alias
	.size		__nv_reservedSMEM_offset_0_alias, 0, 64
	.other		__nv_reservedSMEM_offset_0_alias,@"STO_CUDA_RESERVED_SHARED STV_DEFAULT"
__nv_reservedSMEM_offset_0_alias:
	.zero		0
	.zero		64


//--------------------- .nv.constant0._Z12MatMulKernel6MatrixS_S_ --------------------------
	.section	.nv.constant0._Z12MatMulKernel6MatrixS_S_,"a",@progbits
	.sectionflags	@""
	.align	4
.nv.constant0._Z12MatMulKernel6MatrixS_S_:
	.zero		968


//--------------------- SYMBOLS --------------------------

	.type		.nv.reservedSmem.offset0,@object
	.size		.nv.reservedSmem.offset0,0x4
	.type		.nv.reservedSmem.cap,@object
	.size		.nv.reservedSmem.cap,0x4
